//
// Generated by NVIDIA NVVM Compiler
//
// Compiler Build ID: CL-36424714
// Cuda compilation tools, release 13.0, V13.0.88
// Based on NVVM 20.0.0
//

.version 9.0
.target sm_100
.address_size 64

	// .globl	_Z9histogramPcPiii
.extern .shared .align 16 .b8 s_memory[];

.visible .entry _Z9histogramPcPiii(
	.param .u64 .ptr .align 1 _Z9histogramPcPiii_param_0,
	.param .u64 .ptr .align 1 _Z9histogramPcPiii_param_1,
	.param .u32 _Z9histogramPcPiii_param_2,
	.param .u32 _Z9histogramPcPiii_param_3
)
{
	.reg .pred 	%p<19>;
	.reg .b32 	%r<147>;
	.reg .b64 	%rd<27>;

	ld.param.u64 	%rd7, [_Z9histogramPcPiii_param_0];
	ld.param.u64 	%rd8, [_Z9histogramPcPiii_param_1];
	ld.param.u32 	%r38, [_Z9histogramPcPiii_param_2];
	ld.param.u32 	%r39, [_Z9histogramPcPiii_param_3];
	cvta.to.global.u64 	%rd1, %rd7;
	cvta.to.global.u64 	%rd2, %rd8;
	mov.u32 	%r146, %tid.x;
	mov.u32 	%r40, %ctaid.x;
	mov.u32 	%r2, %ntid.x;
	mad.lo.s32 	%r141, %r40, %r2, %r146;
	mov.u32 	%r41, %nctaid.x;
	mul.lo.s32 	%r4, %r41, %r2;
	setp.ge.s32 	%p1, %r146, %r39;
	@%p1 bra 	$L__BB0_7;
	add.s32 	%r42, %r146, %r2;
	max.u32 	%r43, %r39, %r42;
	setp.lt.u32 	%p2, %r42, %r39;
	selp.u32 	%r44, 1, 0, %p2;
	add.s32 	%r45, %r42, %r44;
	sub.s32 	%r46, %r43, %r45;
	div.u32 	%r47, %r46, %r2;
	add.s32 	%r5, %r47, %r44;
	and.b32  	%r48, %r5, 3;
	setp.eq.s32 	%p3, %r48, 3;
	mov.u32 	%r138, %r146;
	@%p3 bra 	$L__BB0_4;
	add.s32 	%r49, %r5, 1;
	and.b32  	%r50, %r49, 3;
	shl.b32 	%r51, %r146, 2;
	mov.u32 	%r52, s_memory;
	add.s32 	%r136, %r52, %r51;
	shl.b32 	%r7, %r2, 2;
	neg.s32 	%r135, %r50;
	mad.lo.s32 	%r138, %r2, %r50, %r146;
$L__BB0_3:
	.pragma "nounroll";
	mov.b32 	%r53, 0;
	st.shared.u32 	[%r136], %r53;
	add.s32 	%r136, %r136, %r7;
	add.s32 	%r135, %r135, 1;
	setp.ne.s32 	%p4, %r135, 0;
	@%p4 bra 	$L__BB0_3;
$L__BB0_4:
	setp.lt.u32 	%p5, %r5, 3;
	@%p5 bra 	$L__BB0_7;
	mov.u32 	%r55, s_memory;
	shl.b32 	%r58, %r2, 2;
$L__BB0_6:
	shl.b32 	%r54, %r138, 2;
	add.s32 	%r56, %r55, %r54;
	mov.b32 	%r57, 0;
	st.shared.u32 	[%r56], %r57;
	add.s32 	%r59, %r56, %r58;
	st.shared.u32 	[%r59], %r57;
	add.s32 	%r60, %r59, %r58;
	st.shared.u32 	[%r60], %r57;
	add.s32 	%r61, %r60, %r58;
	st.shared.u32 	[%r61], %r57;
	add.s32 	%r138, %r58, %r138;
	setp.lt.s32 	%p6, %r138, %r39;
	@%p6 bra 	$L__BB0_6;
$L__BB0_7:
	bar.sync 	0;
	setp.ge.s32 	%p7, %r141, %r38;
	@%p7 bra 	$L__BB0_14;
	add.s32 	%r62, %r141, %r4;
	max.s32 	%r63, %r38, %r62;
	setp.lt.s32 	%p8, %r62, %r38;
	selp.u32 	%r64, 1, 0, %p8;
	add.s32 	%r65, %r62, %r64;
	sub.s32 	%r66, %r63, %r65;
	div.u32 	%r67, %r66, %r4;
	add.s32 	%r17, %r67, %r64;
	and.b32  	%r68, %r17, 3;
	setp.eq.s32 	%p9, %r68, 3;
	@%p9 bra 	$L__BB0_11;
	add.s32 	%r69, %r17, 1;
	and.b32  	%r70, %r69, 3;
	neg.s32 	%r139, %r70;
$L__BB0_10:
	.pragma "nounroll";
	cvt.s64.s32 	%rd9, %r141;
	add.s64 	%rd10, %rd1, %rd9;
	ld.global.s8 	%r71, [%rd10];
	add.s32 	%r72, %r71, -97;
	rem.s32 	%r73, %r72, %r39;
	shl.b32 	%r74, %r73, 2;
	mov.u32 	%r75, s_memory;
	add.s32 	%r76, %r75, %r74;
	atom.shared.add.u32 	%r77, [%r76], 1;
	add.s32 	%r141, %r141, %r4;
	add.s32 	%r139, %r139, 1;
	setp.ne.s32 	%p10, %r139, 0;
	@%p10 bra 	$L__BB0_10;
$L__BB0_11:
	setp.lt.u32 	%p11, %r17, 3;
	@%p11 bra 	$L__BB0_14;
	mov.u32 	%r82, s_memory;
	cvt.s64.s32 	%rd13, %r4;
	shl.b32 	%r103, %r4, 2;
$L__BB0_13:
	cvt.s64.s32 	%rd11, %r141;
	add.s64 	%rd12, %rd1, %rd11;
	ld.global.s8 	%r78, [%rd12];
	add.s32 	%r79, %r78, -97;
	rem.s32 	%r80, %r79, %r39;
	shl.b32 	%r81, %r80, 2;
	add.s32 	%r83, %r82, %r81;
	atom.shared.add.u32 	%r84, [%r83], 1;
	add.s64 	%rd14, %rd12, %rd13;
	ld.global.s8 	%r85, [%rd14];
	add.s32 	%r86, %r85, -97;
	rem.s32 	%r87, %r86, %r39;
	shl.b32 	%r88, %r87, 2;
	add.s32 	%r89, %r82, %r88;
	atom.shared.add.u32 	%r90, [%r89], 1;
	add.s64 	%rd15, %rd14, %rd13;
	ld.global.s8 	%r91, [%rd15];
	add.s32 	%r92, %r91, -97;
	rem.s32 	%r93, %r92, %r39;
	shl.b32 	%r94, %r93, 2;
	add.s32 	%r95, %r82, %r94;
	atom.shared.add.u32 	%r96, [%r95], 1;
	add.s64 	%rd16, %rd15, %rd13;
	ld.global.s8 	%r97, [%rd16];
	add.s32 	%r98, %r97, -97;
	rem.s32 	%r99, %r98, %r39;
	shl.b32 	%r100, %r99, 2;
	add.s32 	%r101, %r82, %r100;
	atom.shared.add.u32 	%r102, [%r101], 1;
	add.s32 	%r141, %r103, %r141;
	setp.lt.s32 	%p12, %r141, %r38;
	@%p12 bra 	$L__BB0_13;
$L__BB0_14:
	setp.ge.s32 	%p13, %r146, %r39;
	bar.sync 	0;
	@%p13 bra 	$L__BB0_21;
	add.s32 	%r104, %r146, %r2;
	max.u32 	%r105, %r39, %r104;
	setp.lt.u32 	%p14, %r104, %r39;
	selp.u32 	%r106, 1, 0, %p14;
	add.s32 	%r107, %r104, %r106;
	sub.s32 	%r108, %r105, %r107;
	div.u32 	%r109, %r108, %r2;
	add.s32 	%r26, %r109, %r106;
	and.b32  	%r110, %r26, 3;
	setp.eq.s32 	%p15, %r110, 3;
	@%p15 bra 	$L__BB0_18;
	add.s32 	%r111, %r26, 1;
	and.b32  	%r112, %r111, 3;
	shl.b32 	%r113, %r146, 2;
	mov.u32 	%r114, s_memory;
	add.s32 	%r144, %r114, %r113;
	shl.b32 	%r28, %r2, 2;
	mul.wide.u32 	%rd17, %r146, 4;
	add.s64 	%rd26, %rd2, %rd17;
	mul.wide.u32 	%rd4, %r2, 4;
	neg.s32 	%r143, %r112;
	mad.lo.s32 	%r146, %r2, %r112, %r146;
$L__BB0_17:
	.pragma "nounroll";
	ld.shared.u32 	%r115, [%r144];
	atom.global.add.u32 	%r116, [%rd26], %r115;
	add.s32 	%r144, %r144, %r28;
	add.s64 	%rd26, %rd26, %rd4;
	add.s32 	%r143, %r143, 1;
	setp.ne.s32 	%p16, %r143, 0;
	@%p16 bra 	$L__BB0_17;
$L__BB0_18:
	setp.lt.u32 	%p17, %r26, 3;
	@%p17 bra 	$L__BB0_21;
	mov.u32 	%r118, s_memory;
	shl.b32 	%r123, %r2, 2;
$L__BB0_20:
	mul.wide.u32 	%rd18, %r146, 4;
	add.s64 	%rd19, %rd2, %rd18;
	shl.b32 	%r117, %r146, 2;
	add.s32 	%r119, %r118, %r117;
	ld.shared.u32 	%r120, [%r119];
	atom.global.add.u32 	%r121, [%rd19], %r120;
	add.s32 	%r122, %r146, %r2;
	mul.wide.u32 	%rd20, %r122, 4;
	add.s64 	%rd21, %rd2, %rd20;
	add.s32 	%r124, %r119, %r123;
	ld.shared.u32 	%r125, [%r124];
	atom.global.add.u32 	%r126, [%rd21], %r125;
	add.s32 	%r127, %r122, %r2;
	mul.wide.u32 	%rd22, %r127, 4;
	add.s64 	%rd23, %rd2, %rd22;
	add.s32 	%r128, %r124, %r123;
	ld.shared.u32 	%r129, [%r128];
	atom.global.add.u32 	%r130, [%rd23], %r129;
	add.s32 	%r131, %r127, %r2;
	mul.wide.u32 	%rd24, %r131, 4;
	add.s64 	%rd25, %rd2, %rd24;
	add.s32 	%r132, %r128, %r123;
	ld.shared.u32 	%r133, [%r132];
	atom.global.add.u32 	%r134, [%rd25], %r133;
	add.s32 	%r146, %r131, %r2;
	setp.lt.s32 	%p18, %r146, %r39;
	@%p18 bra 	$L__BB0_20;
$L__BB0_21:
	ret;

}


// ===== COMPILED SASS (sm_100) =====

	.target	sm_100

	.elftype	@"ET_EXEC"


//--------------------- .note.nv.tkinfo           --------------------------
	.section	.note.nv.tkinfo,"",@"SHT_NOTE"
	.sectionflags	@"SHF_NOTE_NV_TKINFO"
	.tkinfo
        /*0018*/ 	.word	0x00000002
        /*0030*/ 	.string	""
        /*0030*/ 	.string	"ptxas"
        /*0030*/ 	.string	"Cuda compilation tools, release 13.0, V13.0.88"
        /*0030*/ 	.string	"Build cuda_13.0.r13.0/compiler.36424714_0"
        /*0030*/ 	.string	"-arch sm_100 -m 64 "



//--------------------- .note.nv.cuinfo           --------------------------
	.section	.note.nv.cuinfo,"",@"SHT_NOTE"
	.sectionflags	@"SHF_NOTE_NV_CUINFO"
        /*0018*/ 	.short	0x0002
        /*001a*/ 	.short	0x0064
        /*001c*/ 	.short	0x0082
	.zero		2


//--------------------- .nv.info                  --------------------------
	.section	.nv.info,"",@"SHT_CUDA_INFO"
	.align	4


	//----- nvinfo : EIATTR_REGCOUNT
	.align		4
        /*0000*/ 	.byte	0x04, 0x2f
        /*0002*/ 	.short	(.L_1 - .L_0)
	.align		4
.L_0:
        /*0004*/ 	.word	index@(_Z9histogramPcPiii)
        /*0008*/ 	.word	0x0000001a


	//----- nvinfo : EIATTR_FRAME_SIZE
	.align		4
.L_1:
        /*000c*/ 	.byte	0x04, 0x11
        /*000e*/ 	.short	(.L_3 - .L_2)
	.align		4
.L_2:
        /*0010*/ 	.word	index@(_Z9histogramPcPiii)
        /*0014*/ 	.word	0x00000000


	//----- nvinfo : EIATTR_MIN_STACK_SIZE
	.align		4
.L_3:
        /*0018*/ 	.byte	0x04, 0x12
        /*001a*/ 	.short	(.L_5 - .L_4)
	.align		4
.L_4:
        /*001c*/ 	.word	index@(_Z9histogramPcPiii)
        /*0020*/ 	.word	0x00000000
.L_5:


//--------------------- .nv.compat                --------------------------
	.section	.nv.compat,"",@"SHT_CUDA_COMPAT_INFO"
	.align	4
        /*0000*/ 	.byte	0x02, 0x09, 0x00, 0x00, 0x02, 0x02, 0x01, 0x00, 0x02, 0x05, 0x05, 0x00, 0x03, 0x07, 0x01, 0x01
        /*0010*/ 	.byte	0x02, 0x03, 0x00, 0x00, 0x02, 0x06, 0x01, 0x00, 0x04, 0x0b, 0x08, 0x00, 0x09, 0x00, 0x00, 0x00
        /*0020*/ 	.byte	0x00, 0x00, 0x00, 0x00


//--------------------- .nv.info._Z9histogramPcPiii --------------------------
	.section	.nv.info._Z9histogramPcPiii,"",@"SHT_CUDA_INFO"
	.sectionflags	@""
	.align	4


	//----- nvinfo : EIATTR_CUDA_API_VERSION
	.align		4
        /*0000*/ 	.byte	0x04, 0x37
        /*0002*/ 	.short	(.L_7 - .L_6)
.L_6:
        /*0004*/ 	.word	0x00000082


	//----- nvinfo : EIATTR_KPARAM_INFO
	.align		4
.L_7:
        /*0008*/ 	.byte	0x04, 0x17
        /*000a*/ 	.short	(.L_9 - .L_8)
.L_8:
        /*000c*/ 	.word	0x00000000
        /*0010*/ 	.short	0x0003
        /*0012*/ 	.short	0x0014
        /*0014*/ 	.byte	0x00, 0xf0, 0x11, 0x00


	//----- nvinfo : EIATTR_KPARAM_INFO
	.align		4
.L_9:
        /*0018*/ 	.byte	0x04, 0x17
        /*001a*/ 	.short	(.L_11 - .L_10)
.L_10:
        /*001c*/ 	.word	0x00000000
        /*0020*/ 	.short	0x0002
        /*0022*/ 	.short	0x0010
        /*0024*/ 	.byte	0x00, 0xf0, 0x11, 0x00


	//----- nvinfo : EIATTR_KPARAM_INFO
	.align		4
.L_11:
        /*0028*/ 	.byte	0x04, 0x17
        /*002a*/ 	.short	(.L_13 - .L_12)
.L_12:
        /*002c*/ 	.word	0x00000000
        /*0030*/ 	.short	0x0001
        /*0032*/ 	.short	0x0008
        /*0034*/ 	.byte	0x00, 0xf5, 0x21, 0x00


	//----- nvinfo : EIATTR_KPARAM_INFO
	.align		4
.L_13:
        /*0038*/ 	.byte	0x04, 0x17
        /*003a*/ 	.short	(.L_15 - .L_14)
.L_14:
        /*003c*/ 	.word	0x00000000
        /*0040*/ 	.short	0x0000
        /*0042*/ 	.short	0x0000
        /*0044*/ 	.byte	0x00, 0xf5, 0x21, 0x00


	//----- nvinfo : EIATTR_SPARSE_MMA_MASK
	.align		4
.L_15:
        /*0048*/ 	.byte	0x03, 0x50
        /*004a*/ 	.short	0x0000


	//----- nvinfo : EIATTR_MAXREG_COUNT
	.align		4
        /*004c*/ 	.byte	0x03, 0x1b
        /*004e*/ 	.short	0x00ff


	//----- nvinfo : EIATTR_NUM_BARRIERS
	.align		4
        /*0050*/ 	.byte	0x02, 0x4c
        /*0052*/ 	.byte	0x01
	.zero		1


	//----- nvinfo : EIATTR_MERCURY_ISA_VERSION
	.align		4
        /*0054*/ 	.byte	0x03, 0x5f
        /*0056*/ 	.short	0x0101


	//----- nvinfo : EIATTR_VRC_CTA_INIT_COUNT
	.align		4
        /*0058*/ 	.byte	0x02, 0x4a
	.zero		1
	.zero		1


	//----- nvinfo : EIATTR_EXIT_INSTR_OFFSETS
	.align		4
        /*005c*/ 	.byte	0x04, 0x1c
        /*005e*/ 	.short	(.L_17 - .L_16)


	//   ....[0]....
.L_16:
        /*0060*/ 	.word	0x00000ff0


	//   ....[1]....
        /*0064*/ 	.word	0x000012f0


	//   ....[2]....
        /*0068*/ 	.word	0x000014a0


	//----- nvinfo : EIATTR_CRS_STACK_SIZE
	.align		4
.L_17:
        /*006c*/ 	.byte	0x04, 0x1e
        /*006e*/ 	.short	(.L_19 - .L_18)
.L_18:
        /*0070*/ 	.word	0x00000000


	//----- nvinfo : EIATTR_CBANK_PARAM_SIZE
	.align		4
.L_19:
        /*0074*/ 	.byte	0x03, 0x19
        /*0076*/ 	.short	0x0018


	//----- nvinfo : EIATTR_PARAM_CBANK
	.align		4
        /*0078*/ 	.byte	0x04, 0x0a
        /*007a*/ 	.short	(.L_21 - .L_20)
	.align		4
.L_20:
        /*007c*/ 	.word	index@(.nv.constant0._Z9histogramPcPiii)
        /*0080*/ 	.short	0x0380
        /*0082*/ 	.short	0x0018


	//----- nvinfo : EIATTR_SW_WAR
	.align		4
.L_21:
        /*0084*/ 	.byte	0x04, 0x36
        /*0086*/ 	.short	(.L_23 - .L_22)
.L_22:
        /*0088*/ 	.word	0x00000008
.L_23:


//--------------------- .nv.callgraph             --------------------------
	.section	.nv.callgraph,"",@"SHT_CUDA_CALLGRAPH"
	.align	4
	.sectionentsize	8
	.align		4
        /*0000*/ 	.word	0x00000000
	.align		4
        /*0004*/ 	.word	0xffffffff
	.align		4
        /*0008*/ 	.word	0x00000000
	.align		4
        /*000c*/ 	.word	0xfffffffe
	.align		4
        /*0010*/ 	.word	0x00000000
	.align		4
        /*0014*/ 	.word	0xfffffffd
	.align		4
        /*0018*/ 	.word	0x00000000
	.align		4
        /*001c*/ 	.word	0xfffffffc


//--------------------- .text._Z9histogramPcPiii  --------------------------
	.section	.text._Z9histogramPcPiii,"ax",@progbits
	.align	128
        .global         _Z9histogramPcPiii
        .type           _Z9histogramPcPiii,@function
        .size           _Z9histogramPcPiii,(.L_x_17 - _Z9histogramPcPiii)
        .other          _Z9histogramPcPiii,@"STO_CUDA_ENTRY STV_DEFAULT"
_Z9histogramPcPiii:
.text._Z9histogramPcPiii:
[----:B------:R-:W-:Y:S01]  /*0000*/  LDC R1, c[0x0][0x37c] ;  /* 0x0000df00ff017b82 */ /* 0x000fe20000000800 */
[----:B------:R-:W0:Y:S01]  /*0010*/  S2R R5, SR_TID.X ;  /* 0x0000000000057919 */ /* 0x000e220000002100 */
[----:B------:R-:W1:Y:S06]  /*0020*/  LDCU UR6, c[0x0][0x394] ;  /* 0x00007280ff0677ac */ /* 0x000e6c0008000800 */
[----:B------:R-:W2:Y:S01]  /*0030*/  S2UR UR4, SR_CTAID.X ;  /* 0x00000000000479c3 */ /* 0x000ea20000002500 */
[----:B------:R-:W-:Y:S07]  /*0040*/  BSSY.RECONVERGENT B0, `(.L_x_0) ;  /* 0x0000043000007945 */ /* 0x000fee0003800200 */
[----:B------:R-:W2:Y:S01]  /*0050*/  LDC R0, c[0x0][0x360] ;  /* 0x0000d800ff007b82 */ /* 0x000ea20000000800 */
[----:B------:R-:W3:Y:S01]  /*0060*/  LDCU UR5, c[0x0][0x370] ;  /* 0x00006e00ff0577ac */ /* 0x000ee20008000800 */
[----:B-1----:R-:W-:-:S05]  /*0070*/  IMAD.U32 R4, RZ, RZ, UR6 ;  /* 0x00000006ff047e24 */ /* 0x002fca000f8e00ff */
[----:B0-----:R-:W-:Y:S01]  /*0080*/  ISETP.GE.AND P0, PT, R5, R4, PT ;  /* 0x000000040500720c */ /* 0x001fe20003f06270 */
[C---:B--2---:R-:W-:Y:S02]  /*0090*/  IMAD R7, R0.reuse, UR4, R5 ;  /* 0x0000000400077c24 */ /* 0x044fe4000f8e0205 */
[----:B---3--:R-:W-:-:S10]  /*00a0*/  IMAD R6, R0, UR5, RZ ;  /* 0x0000000500067c24 */ /* 0x008fd4000f8e02ff */
[----:B------:R-:W-:Y:S05]  /*00b0*/  @P0 BRA `(.L_x_1) ;  /* 0x0000000000ec0947 */ /* 0x000fea0003800000 */
[----:B------:R-:W0:Y:S01]  /*00c0*/  I2F.U32.RP R11, R0 ;  /* 0x00000000000b7306 */ /* 0x000e220000209000 */
[----:B------:R-:W-:Y:S01]  /*00d0*/  IMAD.IADD R9, R5, 0x1, R0 ;  /* 0x0000000105097824 */ /* 0x000fe200078e0200 */
[----:B------:R-:W-:Y:S01]  /*00e0*/  ISETP.NE.U32.AND P2, PT, R0, RZ, PT ;  /* 0x000000ff0000720c */ /* 0x000fe20003f45070 */
[----:B------:R-:W-:Y:S03]  /*00f0*/  BSSY.RECONVERGENT B1, `(.L_x_2) ;  /* 0x0000028000017945 */ /* 0x000fe60003800200 */
[CC--:B------:R-:W-:Y:S02]  /*0100*/  ISETP.GE.U32.AND P0, PT, R9.reuse, R4.reuse, PT ;  /* 0x000000040900720c */ /* 0x0c0fe40003f06070 */
[----:B------:R-:W-:Y:S02]  /*0110*/  VIMNMX.U32 R8, PT, PT, R9, R4, !PT ;  /* 0x0000000409087248 */ /* 0x000fe40007fe0000 */
[----:B------:R-:W-:-:S04]  /*0120*/  SEL R10, RZ, 0x1, P0 ;  /* 0x00000001ff0a7807 */ /* 0x000fc80000000000 */
[----:B------:R-:W-:Y:S01]  /*0130*/  IADD3 R9, PT, PT, R8, -R9, -R10 ;  /* 0x8000000908097210 */ /* 0x000fe20007ffe80a */
[----:B0-----:R-:W0:Y:S02]  /*0140*/  MUFU.RCP R11, R11 ;  /* 0x0000000b000b7308 */ /* 0x001e240000001000 */
[----:B0-----:R-:W-:-:S06]  /*0150*/  VIADD R2, R11, 0xffffffe ;  /* 0x0ffffffe0b027836 */ /* 0x001fcc0000000000 */
[----:B------:R0:W1:Y:S02]  /*0160*/  F2I.FTZ.U32.TRUNC.NTZ R3, R2 ;  /* 0x0000000200037305 */ /* 0x000064000021f000 */
[----:B0-----:R-:W-:Y:S02]  /*0170*/  HFMA2 R2, -RZ, RZ, 0, 0 ;  /* 0x00000000ff027431 */ /* 0x001fe400000001ff */
[----:B-1----:R-:W-:-:S04]  /*0180*/  IMAD.MOV R13, RZ, RZ, -R3 ;  /* 0x000000ffff0d7224 */ /* 0x002fc800078e0a03 */
[----:B------:R-:W-:-:S04]  /*0190*/  IMAD R13, R13, R0, RZ ;  /* 0x000000000d0d7224 */ /* 0x000fc800078e02ff */
[----:B------:R-:W-:-:S06]  /*01a0*/  IMAD.HI.U32 R12, R3, R13, R2 ;  /* 0x0000000d030c7227 */ /* 0x000fcc00078e0002 */
[----:B------:R-:W-:-:S04]  /*01b0*/  IMAD.HI.U32 R3, R12, R9, RZ ;  /* 0x000000090c037227 */ /* 0x000fc800078e00ff */
[----:B------:R-:W-:-:S04]  /*01c0*/  IMAD.MOV R2, RZ, RZ, -R3 ;  /* 0x000000ffff027224 */ /* 0x000fc800078e0a03 */
[----:B------:R-:W-:-:S05]  /*01d0*/  IMAD R9, R0, R2, R9 ;  /* 0x0000000200097224 */ /* 0x000fca00078e0209 */
[----:B------:R-:W-:-:S13]  /*01e0*/  ISETP.GE.U32.AND P0, PT, R9, R0, PT ;  /* 0x000000000900720c */ /* 0x000fda0003f06070 */
[----:B------:R-:W-:Y:S02]  /*01f0*/  @P0 IMAD.IADD R9, R9, 0x1, -R0 ;  /* 0x0000000109090824 */ /* 0x000fe400078e0a00 */
[----:B------:R-:W-:-:S03]  /*0200*/  @P0 VIADD R3, R3, 0x1 ;  /* 0x0000000103030836 */ /* 0x000fc60000000000 */
[----:B------:R-:W-:-:S13]  /*0210*/  ISETP.GE.U32.AND P1, PT, R9, R0, PT ;  /* 0x000000000900720c */ /* 0x000fda0003f26070 */
[----:B------:R-:W-:Y:S01]  /*0220*/  @P1 VIADD R3, R3, 0x1 ;  /* 0x0000000103031836 */ /* 0x000fe20000000000 */
[----:B------:R-:W-:-:S04]  /*0230*/  @!P2 LOP3.LUT R3, RZ, R0, RZ, 0x33, !PT ;  /* 0x00000000ff03a212 */ /* 0x000fc800078e33ff */
[----:B------:R-:W-:-:S04]  /*0240*/  IADD3 R2, PT, PT, R10, R3, RZ ;  /* 0x000000030a027210 */ /* 0x000fc80007ffe0ff */
[C---:B------:R-:W-:Y:S02]  /*0250*/  LOP3.LUT R3, R2.reuse, 0x3, RZ, 0xc0, !PT ;  /* 0x0000000302037812 */ /* 0x040fe400078ec0ff */
[----:B------:R-:W-:Y:S02]  /*0260*/  ISETP.GE.U32.AND P1, PT, R2, 0x3, PT ;  /* 0x000000030200780c */ /* 0x000fe40003f26070 */
[----:B------:R-:W-:Y:S01]  /*0270*/  ISETP.NE.AND P0, PT, R3, 0x3, PT ;  /* 0x000000030300780c */ /* 0x000fe20003f05270 */
[----:B------:R-:W-:-:S12]  /*0280*/  IMAD.MOV.U32 R3, RZ, RZ, R5 ;  /* 0x000000ffff037224 */ /* 0x000fd800078e0005 */
[----:B------:R-:W-:Y:S05]  /*0290*/  @!P0 BRA `(.L_x_3) ;  /* 0x0000000000348947 */ /* 0x000fea0003800000 */
[----:B------:R-:W0:Y:S01]  /*02a0*/  S2UR UR5, SR_CgaCtaId ;  /* 0x00000000000579c3 */ /* 0x000e220000008800 */
[----:B------:R-:W-:Y:S01]  /*02b0*/  VIADD R2, R2, 0x1 ;  /* 0x0000000102027836 */ /* 0x000fe20000000000 */
[----:B------:R-:W-:-:S04]  /*02c0*/  UMOV UR4, 0x400 ;  /* 0x0000040000047882 */ /* 0x000fc80000000000 */
[----:B------:R-:W-:-:S05]  /*02d0*/  LOP3.LUT R2, R2, 0x3, RZ, 0xc0, !PT ;  /* 0x0000000302027812 */ /* 0x000fca00078ec0ff */
[----:B------:R-:W-:Y:S02]  /*02e0*/  IMAD R3, R2, R0, R5 ;  /* 0x0000000002037224 */ /* 0x000fe400078e0205 */
[----:B------:R-:W-:Y:S01]  /*02f0*/  IMAD.MOV R2, RZ, RZ, -R2 ;  /* 0x000000ffff027224 */ /* 0x000fe200078e0a02 */
[----:B0-----:R-:W-:-:S06]  /*0300*/  ULEA UR4, UR5, UR4, 0x18 ;  /* 0x0000000405047291 */ /* 0x001fcc000f8ec0ff */
[----:B------:R-:W-:-:S07]  /*0310*/  LEA R9, R5, UR4, 0x2 ;  /* 0x0000000405097c11 */ /* 0x000fce000f8e10ff */
.L_x_4:
[----:B------:R-:W-:Y:S01]  /*0320*/  VIADD R2, R2, 0x1 ;  /* 0x0000000102027836 */ /* 0x000fe20000000000 */
[----:B------:R0:W-:Y:S04]  /*0330*/  STS [R9], RZ ;  /* 0x000000ff09007388 */ /* 0x0001e80000000800 */
[----:B------:R-:W-:Y:S02]  /*0340*/  ISETP.NE.AND P0, PT, R2, RZ, PT ;  /* 0x000000ff0200720c */ /* 0x000fe40003f05270 */
[----:B0-----:R-:W-:-:S11]  /*0350*/  LEA R9, R0, R9, 0x2 ;  /* 0x0000000900097211 */ /* 0x001fd600078e10ff */
[----:B------:R-:W-:Y:S05]  /*0360*/  @P0 BRA `(.L_x_4) ;  /* 0xfffffffc00ec0947 */ /* 0x000fea000383ffff */
.L_x_3:
[----:B------:R-:W-:Y:S05]  /*0370*/  BSYNC.RECONVERGENT B1 ;  /* 0x0000000000017941 */ /* 0x000fea0003800200 */
.L_x_2:
[----:B------:R-:W-:Y:S05]  /*0380*/  @!P1 BRA `(.L_x_1) ;  /* 0x0000000000389947 */ /* 0x000fea0003800000 */
[----:B------:R-:W0:Y:S01]  /*0390*/  S2R R9, SR_CgaCtaId ;  /* 0x0000000000097919 */ /* 0x000e220000008800 */
[----:B------:R-:W-:-:S04]  /*03a0*/  MOV R2, 0x400 ;  /* 0x0000040000027802 */ /* 0x000fc80000000f00 */
[----:B0-----:R-:W-:-:S07]  /*03b0*/  LEA R8, R9, R2, 0x18 ;  /* 0x0000000209087211 */ /* 0x001fce00078ec0ff */
.L_x_5:
[----:B0-----:R-:W-:Y:S01]  /*03c0*/  IMAD R9, R3, 0x4, R8 ;  /* 0x0000000403097824 */ /* 0x001fe200078e0208 */
[----:B------:R-:W-:-:S03]  /*03d0*/  LEA R3, R0, R3, 0x2 ;  /* 0x0000000300037211 */ /* 0x000fc600078e10ff */
[C---:B------:R-:W-:Y:S01]  /*03e0*/  IMAD R11, R0.reuse, 0x4, R9 ;  /* 0x00000004000b7824 */ /* 0x040fe200078e0209 */
[----:B------:R0:W-:Y:S01]  /*03f0*/  STS [R9], RZ ;  /* 0x000000ff09007388 */ /* 0x0001e20000000800 */
[----:B------:R-:W-:Y:S02]  /*0400*/  ISETP.GE.AND P0, PT, R3, R4, PT ;  /* 0x000000040300720c */ /* 0x000fe40003f06270 */
[C---:B------:R-:W-:Y:S01]  /*0410*/  IMAD R13, R0.reuse, 0x4, R11 ;  /* 0x00000004000d7824 */ /* 0x040fe200078e020b */
[----:B------:R0:W-:Y:S03]  /*0420*/  STS [R11], RZ ;  /* 0x000000ff0b007388 */ /* 0x0001e60000000800 */
[----:B------:R-:W-:Y:S01]  /*0430*/  IMAD R2, R0, 0x4, R13 ;  /* 0x0000000400027824 */ /* 0x000fe200078e020d */
[----:B------:R0:W-:Y:S04]  /*0440*/  STS [R13], RZ ;  /* 0x000000ff0d007388 */ /* 0x0001e80000000800 */
[----:B------:R0:W-:Y:S02]  /*0450*/  STS [R2], RZ ;  /* 0x000000ff02007388 */ /* 0x0001e40000000800 */
[----:B------:R-:W-:Y:S05]  /*0460*/  @!P0 BRA `(.L_x_5) ;  /* 0xfffffffc00d48947 */ /* 0x000fea000383ffff */
.L_x_1:
[----:B------:R-:W-:Y:S05]  /*0470*/  BSYNC.RECONVERGENT B0 ;  /* 0x0000000000007941 */ /* 0x000fea0003800200 */
.L_x_0:
[----:B------:R-:W1:Y:S01]  /*0480*/  LDCU UR4, c[0x0][0x390] ;  /* 0x00007200ff0477ac */ /* 0x000e620008000800 */
[----:B------:R-:W-:Y:S01]  /*0490*/  BSSY.RECONVERGENT B0, `(.L_x_6) ;  /* 0x00000b3000007945 */ /* 0x000fe20003800200 */
[----:B------:R-:W2:Y:S01]  /*04a0*/  LDCU.64 UR6, c[0x0][0x358] ;  /* 0x00006b00ff0677ac */ /* 0x000ea20008000a00 */
[----:B------:R-:W3:Y:S01]  /*04b0*/  LDCU UR13, c[0x0][0x394] ;  /* 0x00007280ff0d77ac */ /* 0x000ee20008000800 */
[----:B------:R-:W4:Y:S01]  /*04c0*/  LDCU UR12, c[0x0][0x394] ;  /* 0x00007280ff0c77ac */ /* 0x000f220008000800 */
[----:B------:R-:W0:Y:S01]  /*04d0*/  LDCU UR5, c[0x0][0x390] ;  /* 0x00007200ff0577ac */ /* 0x000e220008000800 */
[----:B------:R-:W-:Y:S01]  /*04e0*/  BAR.SYNC.DEFER_BLOCKING 0x0 ;  /* 0x0000000000007b1d */ /* 0x000fe20000010000 */
[----:B-1----:R-:W-:-:S05]  /*04f0*/  ISETP.GE.AND P0, PT, R7, UR4, PT ;  /* 0x0000000407007c0c */ /* 0x002fca000bf06270 */
[----:B------:R-:W1:Y:S01]  /*0500*/  LDCU.64 UR8, c[0x0][0x380] ;  /* 0x00007000ff0877ac */ /* 0x000e620008000a00 */
[----:B------:R-:W0:Y:S07]  /*0510*/  LDCU.64 UR10, c[0x0][0x380] ;  /* 0x00007000ff0a77ac */ /* 0x000e2e0008000a00 */
[----:B--234-:R-:W-:Y:S05]  /*0520*/  @P0 BRA `(.L_x_7) ;  /* 0x0000000800a40947 */ /* 0x01cfea0003800000 */
[----:B0-----:R-:W0:Y:S01]  /*0530*/  I2F.U32.RP R11, R6 ;  /* 0x00000006000b7306 */ /* 0x001e220000209000 */
[C---:B------:R-:W-:Y:S01]  /*0540*/  IMAD.IADD R8, R6.reuse, 0x1, R7 ;  /* 0x0000000106087824 */ /* 0x040fe200078e0207 */
[----:B------:R-:W-:Y:S01]  /*0550*/  ISETP.NE.U32.AND P2, PT, R6, RZ, PT ;  /* 0x000000ff0600720c */ /* 0x000fe20003f45070 */
[----:B------:R-:W-:Y:S01]  /*0560*/  IMAD.MOV R13, RZ, RZ, -R6 ;  /* 0x000000ffff0d7224 */ /* 0x000fe200078e0a06 */
[----:B------:R-:W-:Y:S02]  /*0570*/  BSSY.RECONVERGENT B1, `(.L_x_8) ;  /* 0x0000041000017945 */ /* 0x000fe40003800200 */
[C---:B------:R-:W-:Y:S02]  /*0580*/  ISETP.GE.AND P0, PT, R8.reuse, UR4, PT ;  /* 0x0000000408007c0c */ /* 0x040fe4000bf06270 */
[----:B------:R-:W-:Y:S02]  /*0590*/  VIMNMX R9, PT, PT, R8, UR4, !PT ;  /* 0x0000000408097c48 */ /* 0x000fe4000ffe0100 */
[----:B------:R-:W-:-:S04]  /*05a0*/  SEL R10, RZ, 0x1, P0 ;  /* 0x00000001ff0a7807 */ /* 0x000fc80000000000 */
[----:B------:R-:W-:Y:S01]  /*05b0*/  IADD3 R9, PT, PT, R9, -R8, -R10 ;  /* 0x8000000809097210 */ /* 0x000fe20007ffe80a */
[----:B0-----:R-:W0:Y:S02]  /*05c0*/  MUFU.RCP R11, R11 ;  /* 0x0000000b000b7308 */ /* 0x001e240000001000 */
[----:B0-----:R-:W-:-:S06]  /*05d0*/  VIADD R2, R11, 0xffffffe ;  /* 0x0ffffffe0b027836 */ /* 0x001fcc0000000000 */
[----:B------:R0:W2:Y:S02]  /*05e0*/  F2I.FTZ.U32.TRUNC.NTZ R3, R2 ;  /* 0x0000000200037305 */ /* 0x0000a4000021f000 */
[----:B0-----:R-:W-:Y:S02]  /*05f0*/  IMAD.MOV.U32 R2, RZ, RZ, RZ ;  /* 0x000000ffff027224 */ /* 0x001fe400078e00ff */
[----:B--2---:R-:W-:-:S04]  /*0600*/  IMAD R13, R13, R3, RZ ;  /* 0x000000030d0d7224 */ /* 0x004fc800078e02ff */
[----:B------:R-:W-:-:S06]  /*0610*/  IMAD.HI.U32 R12, R3, R13, R2 ;  /* 0x0000000d030c7227 */ /* 0x000fcc00078e0002 */
[----:B------:R-:W-:-:S05]  /*0620*/  IMAD.HI.U32 R3, R12, R9, RZ ;  /* 0x000000090c037227 */ /* 0x000fca00078e00ff */
[----:B------:R-:W-:-:S05]  /*0630*/  IADD3 R2, PT, PT, -R3, RZ, RZ ;  /* 0x000000ff03027210 */ /* 0x000fca0007ffe1ff */
[----:B------:R-:W-:-:S05]  /*0640*/  IMAD R9, R6, R2, R9 ;  /* 0x0000000206097224 */ /* 0x000fca00078e0209 */
[----:B------:R-:W-:-:S13]  /*0650*/  ISETP.GE.U32.AND P0, PT, R9, R6, PT ;  /* 0x000000060900720c */ /* 0x000fda0003f06070 */
[----:B------:R-:W-:Y:S02]  /*0660*/  @P0 IMAD.IADD R9, R9, 0x1, -R6 ;  /* 0x0000000109090824 */ /* 0x000fe400078e0a06 */
[----:B------:R-:W-:-:S03]  /*0670*/  @P0 VIADD R3, R3, 0x1 ;  /* 0x0000000103030836 */ /* 0x000fc60000000000 */
[----:B------:R-:W-:-:S13]  /*0680*/  ISETP.GE.U32.AND P1, PT, R9, R6, PT ;  /* 0x000000060900720c */ /* 0x000fda0003f26070 */
[----:B------:R-:W-:Y:S01]  /*0690*/  @P1 VIADD R3, R3, 0x1 ;  /* 0x0000000103031836 */ /* 0x000fe20000000000 */
[----:B------:R-:W-:-:S05]  /*06a0*/  @!P2 LOP3.LUT R3, RZ, R6, RZ, 0x33, !PT ;  /* 0x00000006ff03a212 */ /* 0x000fca00078e33ff */
[----:B------:R-:W-:-:S05]  /*06b0*/  IMAD.IADD R3, R10, 0x1, R3 ;  /* 0x000000010a037824 */ /* 0x000fca00078e0203 */
[C---:B------:R-:W-:Y:S02]  /*06c0*/  LOP3.LUT R2, R3.reuse, 0x3, RZ, 0xc0, !PT ;  /* 0x0000000303027812 */ /* 0x040fe400078ec0ff */
[----:B------:R-:W-:Y:S02]  /*06d0*/  ISETP.GE.U32.AND P0, PT, R3, 0x3, PT ;  /* 0x000000030300780c */ /* 0x000fe40003f06070 */
[----:B------:R-:W-:-:S13]  /*06e0*/  ISETP.NE.AND P1, PT, R2, 0x3, PT ;  /* 0x000000030200780c */ /* 0x000fda0003f25270 */
[----:B------:R-:W-:Y:S05]  /*06f0*/  @!P1 BRA `(.L_x_9) ;  /* 0x0000000000a09947 */ /* 0x000fea0003800000 */
[-C--:B------:R-:W-:Y:S01]  /*0700*/  IABS R2, R4.reuse ;  /* 0x0000000400027213 */ /* 0x080fe20000000000 */
[----:B------:R-:W0:Y:S01]  /*0710*/  S2R R13, SR_CgaCtaId ;  /* 0x00000000000d7919 */ /* 0x000e220000008800 */
[----:B------:R-:W-:Y:S01]  /*0720*/  VIADD R3, R3, 0x1 ;  /* 0x0000000103037836 */ /* 0x000fe20000000000 */
[----:B------:R-:W-:Y:S01]  /*0730*/  MOV R12, 0x400 ;  /* 0x00000400000c7802 */ /* 0x000fe20000000f00 */
[----:B------:R-:W2:Y:S01]  /*0740*/  I2F.RP R10, R2 ;  /* 0x00000002000a7306 */ /* 0x000ea20000209400 */
[----:B------:R-:W-:Y:S02]  /*0750*/  ISETP.NE.AND P1, PT, R4, RZ, PT ;  /* 0x000000ff0400720c */ /* 0x000fe40003f25270 */
[----:B------:R-:W-:Y:S02]  /*0760*/  LOP3.LUT R3, R3, 0x3, RZ, 0xc0, !PT ;  /* 0x0000000303037812 */ /* 0x000fe400078ec0ff */
[----:B------:R-:W-:Y:S02]  /*0770*/  LOP3.LUT R14, RZ, R4, RZ, 0x33, !PT ;  /* 0x00000004ff0e7212 */ /* 0x000fe400078e33ff */
[----:B------:R-:W-:Y:S01]  /*0780*/  IADD3 R3, PT, PT, -R3, RZ, RZ ;  /* 0x000000ff03037210 */ /* 0x000fe20007ffe1ff */
[----:B--2---:R-:W2:Y:S01]  /*0790*/  MUFU.RCP R10, R10 ;  /* 0x0000000a000a7308 */ /* 0x004ea20000001000 */
[----:B0-----:R-:W-:-:S02]  /*07a0*/  LEA R18, R13, R12, 0x18 ;  /* 0x0000000c0d127211 */ /* 0x001fc400078ec0ff */
[----:B--2---:R-:W-:-:S05]  /*07b0*/  IADD3 R8, PT, PT, R10, 0xffffffe, RZ ;  /* 0x0ffffffe0a087810 */ /* 0x004fca0007ffe0ff */
[----:B------:R0:W2:Y:S02]  /*07c0*/  F2I.FTZ.U32.TRUNC.NTZ R9, R8 ;  /* 0x0000000800097305 */ /* 0x0000a4000021f000 */
[----:B0-----:R-:W-:Y:S02]  /*07d0*/  IMAD.MOV.U32 R8, RZ, RZ, RZ ;  /* 0x000000ffff087224 */ /* 0x001fe400078e00ff */
[----:B--2---:R-:W-:-:S04]  /*07e0*/  IMAD.MOV R11, RZ, RZ, -R9 ;  /* 0x000000ffff0b7224 */ /* 0x004fc800078e0a09 */
[----:B------:R-:W-:-:S04]  /*07f0*/  IMAD R11, R11, R2, RZ ;  /* 0x000000020b0b7224 */ /* 0x000fc800078e02ff */
[----:B------:R-:W-:-:S07]  /*0800*/  IMAD.HI.U32 R11, R9, R11, R8 ;  /* 0x0000000b090b7227 */ /* 0x000fce00078e0008 */
.L_x_10:
[----:B-1----:R-:W-:-:S04]  /*0810*/  IADD3 R8, P2, PT, R7, UR8, RZ ;  /* 0x0000000807087c10 */ /* 0x002fc8000ff5e0ff */
[----:B------:R-:W-:-:S05]  /*0820*/  LEA.HI.X.SX32 R9, R7, UR9, 0x1, P2 ;  /* 0x0000000907097c11 */ /* 0x000fca00090f0eff */
[----:B------:R-:W2:Y:S01]  /*0830*/  LDG.E.S8 R8, desc[UR6][R8.64] ;  /* 0x0000000608087981 */ /* 0x000ea2000c1e1300 */
[----:B------:R-:W-:Y:S01]  /*0840*/  IMAD.U32 R4, RZ, RZ, UR12 ;  /* 0x0000000cff047e24 */ /* 0x000fe2000f8e00ff */
[----:B------:R-:W-:Y:S01]  /*0850*/  IADD3 R3, PT, PT, R3, 0x1, RZ ;  /* 0x0000000103037810 */ /* 0x000fe20007ffe0ff */
[----:B------:R-:W-:-:S03]  /*0860*/  IMAD.IADD R7, R6, 0x1, R7 ;  /* 0x0000000106077824 */ /* 0x000fc600078e0207 */
[----:B------:R-:W-:Y:S01]  /*0870*/  IABS R20, R4 ;  /* 0x0000000400147213 */ /* 0x000fe20000000000 */
[----:B--2---:R-:W-:-:S05]  /*0880*/  VIADD R10, R8, 0xffffff9f ;  /* 0xffffff9f080a7836 */ /* 0x004fca0000000000 */
[----:B------:R-:W-:Y:S02]  /*0890*/  IABS R16, R10 ;  /* 0x0000000a00107213 */ /* 0x000fe40000000000 */
[----:B------:R-:W-:-:S03]  /*08a0*/  ISETP.GE.AND P3, PT, R10, RZ, PT ;  /* 0x000000ff0a00720c */ /* 0x000fc60003f66270 */
[----:B------:R-:W-:-:S04]  /*08b0*/  IMAD.HI.U32 R12, R11, R16, RZ ;  /* 0x000000100b0c7227 */ /* 0x000fc800078e00ff */
[----:B0-----:R-:W-:-:S04]  /*08c0*/  IMAD.MOV R13, RZ, RZ, -R12 ;  /* 0x000000ffff0d7224 */ /* 0x001fc800078e0a0c */
[----:B------:R-:W-:-:S05]  /*08d0*/  IMAD R13, R20, R13, R16 ;  /* 0x0000000d140d7224 */ /* 0x000fca00078e0210 */
[----:B------:R-:W-:-:S13]  /*08e0*/  ISETP.GT.U32.AND P2, PT, R2, R13, PT ;  /* 0x0000000d0200720c */ /* 0x000fda0003f44070 */
[----:B------:R-:W-:-:S04]  /*08f0*/  @!P2 IADD3 R13, PT, PT, R13, -R20, RZ ;  /* 0x800000140d0da210 */ /* 0x000fc80007ffe0ff */
[----:B------:R-:W-:-:S13]  /*0900*/  ISETP.GT.U32.AND P2, PT, R2, R13, PT ;  /* 0x0000000d0200720c */ /* 0x000fda0003f44070 */
[----:B------:R-:W-:Y:S01]  /*0910*/  @!P2 IMAD.IADD R13, R13, 0x1, -R20 ;  /* 0x000000010d0da824 */ /* 0x000fe200078e0a14 */
[----:B------:R-:W-:-:S03]  /*0920*/  ISETP.NE.AND P2, PT, R3, RZ, PT ;  /* 0x000000ff0300720c */ /* 0x000fc60003f45270 */
[----:B------:R-:W-:-:S05]  /*0930*/  @!P3 IMAD.MOV R13, RZ, RZ, -R13 ;  /* 0x000000ffff0db224 */ /* 0x000fca00078e0a0d */
[----:B------:R-:W-:-:S05]  /*0940*/  SEL R13, R14, R13, !P1 ;  /* 0x0000000d0e0d7207 */ /* 0x000fca0004800000 */
[----:B------:R-:W-:-:S05]  /*0950*/  IMAD R13, R13, 0x4, R18 ;  /* 0x000000040d0d7824 */ /* 0x000fca00078e0212 */
[----:B------:R0:W-:Y:S01]  /*0960*/  ATOMS.POPC.INC.32 RZ, [R13+URZ] ;  /* 0x000000000dff7f8c */ /* 0x0001e2000d8000ff */
[----:B------:R-:W-:Y:S05]  /*0970*/  @P2 BRA `(.L_x_10) ;  /* 0xfffffffc00a42947 */ /* 0x000fea000383ffff */
.L_x_9:
[----:B-1----:R-:W-:Y:S05]  /*0980*/  BSYNC.RECONVERGENT B1 ;  /* 0x0000000000017941 */ /* 0x002fea0003800200 */
.L_x_8:
[----:B------:R-:W-:Y:S05]  /*0990*/  @!P0 BRA `(.L_x_7) ;  /* 0x0000000400888947 */ /* 0x000fea0003800000 */
[----:B------:R-:W-:Y:S01]  /*09a0*/  IABS R8, R4 ;  /* 0x0000000400087213 */ /* 0x000fe20000000000 */
[----:B------:R-:W1:Y:S01]  /*09b0*/  S2R R11, SR_CgaCtaId ;  /* 0x00000000000b7919 */ /* 0x000e620000008800 */
[----:B------:R-:W-:Y:S02]  /*09c0*/  MOV R2, RZ ;  /* 0x000000ff00027202 */ /* 0x000fe40000000f00 */
[----:B------:R-:W2:Y:S01]  /*09d0*/  I2F.RP R4, R8 ;  /* 0x0000000800047306 */ /* 0x000ea20000209400 */
[----:B------:R-:W-:Y:S02]  /*09e0*/  MOV R10, 0x400 ;  /* 0x00000400000a7802 */ /* 0x000fe40000000f00 */
[----:B------:R-:W-:-:S05]  /*09f0*/  SHF.R.S32.HI R9, RZ, 0x1f, R6 ;  /* 0x0000001fff097819 */ /* 0x000fca0000011406 */
[----:B--2---:R-:W2:Y:S01]  /*0a00*/  MUFU.RCP R4, R4 ;  /* 0x0000000400047308 */ /* 0x004ea20000001000 */
[----:B-1----:R-:W-:Y:S01]  /*0a10*/  LEA R10, R11, R10, 0x18 ;  /* 0x0000000a0b0a7211 */ /* 0x002fe200078ec0ff */
[----:B--2---:R-:W-:-:S06]  /*0a20*/  VIADD R3, R4, 0xffffffe ;  /* 0x0ffffffe04037836 */ /* 0x004fcc0000000000 */
[----:B------:R-:W0:Y:S02]  /*0a30*/  F2I.FTZ.U32.TRUNC.NTZ R3, R3 ;  /* 0x0000000300037305 */ /* 0x000e24000021f000 */
[----:B0-----:R-:W-:-:S04]  /*0a40*/  IMAD.MOV R13, RZ, RZ, -R3 ;  /* 0x000000ffff0d7224 */ /* 0x001fc800078e0a03 */
[----:B------:R-:W-:-:S04]  /*0a50*/  IMAD R13, R13, R8, RZ ;  /* 0x000000080d0d7224 */ /* 0x000fc800078e02ff */
[----:B------:R-:W-:-:S07]  /*0a60*/  IMAD.HI.U32 R2, R3, R13, R2 ;  /* 0x0000000d03027227 */ /* 0x000fce00078e0002 */
.L_x_11:
[----:B------:R-:W-:-:S04]  /*0a70*/  IADD3 R18, P0, PT, R7, UR10, RZ ;  /* 0x0000000a07127c10 */ /* 0x000fc8000ff1e0ff */
[----:B------:R-:W-:-:S05]  /*0a80*/  LEA.HI.X.SX32 R19, R7, UR11, 0x1, P0 ;  /* 0x0000000b07137c11 */ /* 0x000fca00080f0eff */
[----:B--2---:R0:W2:Y:S01]  /*0a90*/  LDG.E.S8 R12, desc[UR6][R18.64] ;  /* 0x00000006120c7981 */ /* 0x0040a2000c1e1300 */
[----:B------:R-:W-:-:S05]  /*0aa0*/  IADD3 R20, P0, PT, R6, R18, RZ ;  /* 0x0000001206147210 */ /* 0x000fca0007f1e0ff */
[----:B------:R-:W-:Y:S01]  /*0ab0*/  IMAD.X R21, R9, 0x1, R19, P0 ;  /* 0x0000000109157824 */ /* 0x000fe200000e0613 */
[----:B------:R-:W-:-:S04]  /*0ac0*/  IADD3 R14, P0, PT, R6, R20, RZ ;  /* 0x00000014060e7210 */ /* 0x000fc80007f1e0ff */
[----:B------:R1:W3:Y:S01]  /*0ad0*/  LDG.E.S8 R13, desc[UR6][R20.64] ;  /* 0x00000006140d7981 */ /* 0x0002e2000c1e1300 */
[----:B------:R-:W-:Y:S01]  /*0ae0*/  IMAD.X R15, R9, 0x1, R21, P0 ;  /* 0x00000001090f7824 */ /* 0x000fe200000e0615 */
[----:B------:R-:W-:-:S05]  /*0af0*/  IADD3 R16, P0, PT, R6, R14, RZ ;  /* 0x0000000e06107210 */ /* 0x000fca0007f1e0ff */
[----:B------:R-:W-:Y:S02]  /*0b00*/  IMAD.X R17, R9, 0x1, R15, P0 ;  /* 0x0000000109117824 */ /* 0x000fe400000e060f */
[----:B------:R-:W4:Y:S04]  /*0b10*/  LDG.E.S8 R15, desc[UR6][R14.64] ;  /* 0x000000060e0f7981 */ /* 0x000f28000c1e1300 */
[----:B------:R5:W4:Y:S01]  /*0b20*/  LDG.E.S8 R16, desc[UR6][R16.64] ;  /* 0x0000000610107981 */ /* 0x000b22000c1e1300 */
[----:B------:R-:W-:-:S04]  /*0b30*/  MOV R4, UR13 ;  /* 0x0000000d00047c02 */ /* 0x000fc80008000f00 */
[----:B------:R-:W-:-:S04]  /*0b40*/  IABS R11, R4 ;  /* 0x00000004000b7213 */ /* 0x000fc80000000000 */
[----:B0-----:R-:W0:Y:S08]  /*0b50*/  I2F.RP R18, R11 ;  /* 0x0000000b00127306 */ /* 0x001e300000209400 */
[----:B0-----:R-:W0:Y:S02]  /*0b60*/  MUFU.RCP R18, R18 ;  /* 0x0000001200127308 */ /* 0x001e240000001000 */
[----:B0-----:R-:W-:-:S06]  /*0b70*/  VIADD R3, R18, 0xffffffe ;  /* 0x0ffffffe12037836 */ /* 0x001fcc0000000000 */
[----:B------:R-:W1:Y:S02]  /*0b80*/  F2I.FTZ.U32.TRUNC.NTZ R3, R3 ;  /* 0x0000000300037305 */ /* 0x000e64000021f000 */
[----:B-1----:R-:W-:-:S04]  /*0b90*/  IMAD.MOV R20, RZ, RZ, -R3 ;  /* 0x000000ffff147224 */ /* 0x002fc800078e0a03 */
[----:B-----5:R-:W-:Y:S02]  /*0ba0*/  IMAD R17, R20, R11, RZ ;  /* 0x0000000b14117224 */ /* 0x020fe400078e02ff */
[----:B------:R-:W-:Y:S02]  /*0bb0*/  IMAD R7, R6, 0x4, R7 ;  /* 0x0000000406077824 */ /* 0x000fe400078e0207 */
[----:B--2---:R-:W-:-:S05]  /*0bc0*/  VIADD R12, R12, 0xffffff9f ;  /* 0xffffff9f0c0c7836 */ /* 0x004fca0000000000 */
[----:B------:R-:W-:-:S05]  /*0bd0*/  IABS R14, R12 ;  /* 0x0000000c000e7213 */ /* 0x000fca0000000000 */
[----:B------:R-:W-:-:S05]  /*0be0*/  IMAD.HI.U32 R2, R2, R14, RZ ;  /* 0x0000000e02027227 */ /* 0x000fca00078e00ff */
[----:B------:R-:W-:-:S05]  /*0bf0*/  IADD3 R2, PT, PT, -R2, RZ, RZ ;  /* 0x000000ff02027210 */ /* 0x000fca0007ffe1ff */
[----:B------:R-:W-:Y:S02]  /*0c00*/  IMAD R14, R11, R2, R14 ;  /* 0x000000020b0e7224 */ /* 0x000fe400078e020e */
[----:B---3--:R-:W-:Y:S02]  /*0c10*/  VIADD R13, R13, 0xffffff9f ;  /* 0xffffff9f0d0d7836 */ /* 0x008fe40000000000 */
[----:B------:R-:W-:Y:S01]  /*0c20*/  IMAD.MOV.U32 R2, RZ, RZ, RZ ;  /* 0x000000ffff027224 */ /* 0x000fe200078e00ff */
[----:B------:R-:W-:Y:S01]  /*0c30*/  ISETP.GT.U32.AND P0, PT, R8, R14, PT ;  /* 0x0000000e0800720c */ /* 0x000fe20003f04070 */
[----:B----4-:R-:W-:Y:S01]  /*0c40*/  VIADD R15, R15, 0xffffff9f ;  /* 0xffffff9f0f0f7836 */ /* 0x010fe20000000000 */
[----:B------:R-:W-:Y:S01]  /*0c50*/  IADD3 R16, PT, PT, R16, -0x61, RZ ;  /* 0xffffff9f10107810 */ /* 0x000fe20007ffe0ff */
[----:B------:R-:W-:Y:S01]  /*0c60*/  IMAD.HI.U32 R2, R3, R17, R2 ;  /* 0x0000001103027227 */ /* 0x000fe200078e0002 */
[----:B------:R-:W-:Y:S02]  /*0c70*/  IABS R19, R13 ;  /* 0x0000000d00137213 */ /* 0x000fe40000000000 */
[----:B------:R-:W-:-:S02]  /*0c80*/  IABS R23, R16 ;  /* 0x0000001000177213 */ /* 0x000fc40000000000 */
[----:B------:R-:W-:Y:S01]  /*0c90*/  IABS R21, R15 ;  /* 0x0000000f00157213 */ /* 0x000fe20000000000 */
[----:B------:R-:W-:-:S04]  /*0ca0*/  IMAD.HI.U32 R3, R2, R19, RZ ;  /* 0x0000001302037227 */ /* 0x000fc800078e00ff */
[----:B------:R-:W-:-:S04]  /*0cb0*/  IMAD.HI.U32 R18, R2, R23, RZ ;  /* 0x0000001702127227 */ /* 0x000fc800078e00ff */
[----:B------:R-:W-:Y:S02]  /*0cc0*/  @!P0 IMAD.IADD R14, R14, 0x1, -R11 ;  /* 0x000000010e0e8824 */ /* 0x000fe400078e0a0b */
[----:B------:R-:W-:Y:S01]  /*0cd0*/  IMAD.HI.U32 R17, R2, R21, RZ ;  /* 0x0000001502117227 */ /* 0x000fe200078e00ff */
[----:B------:R-:W-:-:S03]  /*0ce0*/  IADD3 R18, PT, PT, -R18, RZ, RZ ;  /* 0x000000ff12127210 */ /* 0x000fc60007ffe1ff */
[----:B------:R-:W-:Y:S01]  /*0cf0*/  IMAD.MOV R20, RZ, RZ, -R3 ;  /* 0x000000ffff147224 */ /* 0x000fe200078e0a03 */
[----:B------:R-:W-:Y:S01]  /*0d00*/  ISETP.GT.U32.AND P6, PT, R8, R14, PT ;  /* 0x0000000e0800720c */ /* 0x000fe20003fc4070 */
[----:B------:R-:W-:Y:S02]  /*0d10*/  IMAD.MOV R22, RZ, RZ, -R17 ;  /* 0x000000ffff167224 */ /* 0x000fe400078e0a11 */
[C---:B------:R-:W-:Y:S02]  /*0d20*/  IMAD R3, R11.reuse, R20, R19 ;  /* 0x000000140b037224 */ /* 0x040fe400078e0213 */
[----:B------:R-:W-:Y:S02]  /*0d30*/  IMAD.MOV.U32 R8, RZ, RZ, R11 ;  /* 0x000000ffff087224 */ /* 0x000fe400078e000b */
[C---:B------:R-:W-:Y:S02]  /*0d40*/  IMAD R17, R11.reuse, R22, R21 ;  /* 0x000000160b117224 */ /* 0x040fe400078e0215 */
[----:B------:R-:W-:Y:S01]  /*0d50*/  IMAD R18, R11, R18, R23 ;  /* 0x000000120b127224 */ /* 0x000fe200078e0217 */
[----:B------:R-:W-:-:S02]  /*0d60*/  ISETP.GT.U32.AND P0, PT, R8, R3, PT ;  /* 0x000000030800720c */ /* 0x000fc40003f04070 */
[C---:B------:R-:W-:Y:S02]  /*0d70*/  ISETP.GT.U32.AND P1, PT, R8.reuse, R17, PT ;  /* 0x000000110800720c */ /* 0x040fe40003f24070 */
[----:B------:R-:W-:-:S09]  /*0d80*/  ISETP.GT.U32.AND P2, PT, R8, R18, PT ;  /* 0x000000120800720c */ /* 0x000fd20003f44070 */
[--C-:B------:R-:W-:Y:S02]  /*0d90*/  @!P0 IMAD.IADD R3, R3, 0x1, -R11.reuse ;  /* 0x0000000103038824 */ /* 0x100fe400078e0a0b */
[----:B------:R-:W-:Y:S02]  /*0da0*/  @!P1 IMAD.IADD R17, R17, 0x1, -R11 ;  /* 0x0000000111119824 */ /* 0x000fe400078e0a0b */
[----:B------:R-:W-:Y:S02]  /*0db0*/  @!P2 IADD3 R18, PT, PT, R18, -R11, RZ ;  /* 0x8000000b1212a210 */ /* 0x000fe40007ffe0ff */
[C---:B------:R-:W-:Y:S02]  /*0dc0*/  ISETP.GT.U32.AND P5, PT, R8.reuse, R3, PT ;  /* 0x000000030800720c */ /* 0x040fe40003fa4070 */
[C---:B------:R-:W-:Y:S02]  /*0dd0*/  ISETP.GT.U32.AND P4, PT, R8.reuse, R17, PT ;  /* 0x000000110800720c */ /* 0x040fe40003f84070 */
[----:B------:R-:W-:-:S02]  /*0de0*/  ISETP.GT.U32.AND P3, PT, R8, R18, PT ;  /* 0x000000120800720c */ /* 0x000fc40003f64070 */
[----:B------:R-:W-:Y:S01]  /*0df0*/  ISETP.GE.AND P0, PT, R12, RZ, PT ;  /* 0x000000ff0c00720c */ /* 0x000fe20003f06270 */
[--C-:B------:R-:W-:Y:S01]  /*0e00*/  @!P6 IMAD.IADD R14, R14, 0x1, -R11.reuse ;  /* 0x000000010e0ee824 */ /* 0x100fe200078e0a0b */
[----:B------:R-:W-:Y:S02]  /*0e10*/  ISETP.GE.AND P2, PT, R13, RZ, PT ;  /* 0x000000ff0d00720c */ /* 0x000fe40003f46270 */
[----:B------:R-:W-:Y:S02]  /*0e20*/  ISETP.GE.AND P1, PT, R15, RZ, PT ;  /* 0x000000ff0f00720c */ /* 0x000fe40003f26270 */
[----:B------:R-:W-:Y:S01]  /*0e30*/  ISETP.GE.AND P6, PT, R16, RZ, PT ;  /* 0x000000ff1000720c */ /* 0x000fe20003fc6270 */
[--C-:B------:R-:W-:Y:S02]  /*0e40*/  @!P5 IMAD.IADD R3, R3, 0x1, -R11.reuse ;  /* 0x000000010303d824 */ /* 0x100fe400078e0a0b */
[----:B------:R-:W-:Y:S02]  /*0e50*/  @!P4 IMAD.IADD R17, R17, 0x1, -R11 ;  /* 0x000000011111c824 */ /* 0x000fe400078e0a0b */
[----:B------:R-:W-:Y:S01]  /*0e60*/  @!P3 IADD3 R18, PT, PT, R18, -R11, RZ ;  /* 0x8000000b1212b210 */ /* 0x000fe20007ffe0ff */
[----:B------:R-:W-:Y:S01]  /*0e70*/  IMAD.MOV.U32 R11, RZ, RZ, R3 ;  /* 0x000000ffff0b7224 */ /* 0x000fe200078e0003 */
[----:B------:R-:W-:Y:S01]  /*0e80*/  ISETP.NE.AND P3, PT, R4, RZ, PT ;  /* 0x000000ff0400720c */ /* 0x000fe20003f65270 */
[----:B------:R-:W-:Y:S01]  /*0e90*/  @!P0 IMAD.MOV R14, RZ, RZ, -R14 ;  /* 0x000000ffff0e8224 */ /* 0x000fe200078e0a0e */
[----:B------:R-:W-:Y:S01]  /*0ea0*/  LOP3.LUT R13, RZ, R4, RZ, 0x33, !PT ;  /* 0x00000004ff0d7212 */ /* 0x000fe200078e33ff */
[----:B------:R-:W-:Y:S01]  /*0eb0*/  @!P2 IMAD.MOV R11, RZ, RZ, -R11 ;  /* 0x000000ffff0ba224 */ /* 0x000fe200078e0a0b */
[----:B------:R-:W-:-:S02]  /*0ec0*/  @!P1 IADD3 R17, PT, PT, -R17, RZ, RZ ;  /* 0x000000ff11119210 */ /* 0x000fc40007ffe1ff */
[----:B------:R-:W-:Y:S01]  /*0ed0*/  @!P6 IMAD.MOV R18, RZ, RZ, -R18 ;  /* 0x000000ffff12e224 */ /* 0x000fe200078e0a12 */
[C---:B------:R-:W-:Y:S02]  /*0ee0*/  SEL R3, R13.reuse, R14, !P3 ;  /* 0x0000000e0d037207 */ /* 0x040fe40005800000 */
[----:B------:R-:W-:Y:S02]  /*0ef0*/  SEL R11, R13, R11, !P3 ;  /* 0x0000000b0d0b7207 */ /* 0x000fe40005800000 */
[----:B------:R-:W-:Y:S02]  /*0f00*/  ISETP.GE.AND P0, PT, R7, UR5, PT ;  /* 0x0000000507007c0c */ /* 0x000fe4000bf06270 */
[C---:B------:R-:W-:Y:S02]  /*0f10*/  SEL R17, R13.reuse, R17, !P3 ;  /* 0x000000110d117207 */ /* 0x040fe40005800000 */
[----:B------:R-:W-:Y:S01]  /*0f20*/  SEL R13, R13, R18, !P3 ;  /* 0x000000120d0d7207 */ /* 0x000fe20005800000 */
[--C-:B------:R-:W-:Y:S01]  /*0f30*/  IMAD R3, R3, 0x4, R10.reuse ;  /* 0x0000000403037824 */ /* 0x100fe200078e020a */
[----:B------:R-:W-:Y:S01]  /*0f40*/  LEA R17, R17, R10, 0x2 ;  /* 0x0000000a11117211 */ /* 0x000fe200078e10ff */
[----:B------:R-:W-:-:S02]  /*0f50*/  IMAD R11, R11, 0x4, R10 ;  /* 0x000000040b0b7824 */ /* 0x000fc400078e020a */
[----:B------:R-:W-:Y:S01]  /*0f60*/  IMAD R13, R13, 0x4, R10 ;  /* 0x000000040d0d7824 */ /* 0x000fe200078e020a */
[----:B------:R2:W-:Y:S04]  /*0f70*/  ATOMS.POPC.INC.32 RZ, [R3+URZ] ;  /* 0x0000000003ff7f8c */ /* 0x0005e8000d8000ff */
[----:B------:R2:W-:Y:S04]  /*0f80*/  ATOMS.POPC.INC.32 RZ, [R11+URZ] ;  /* 0x000000000bff7f8c */ /* 0x0005e8000d8000ff */
[----:B------:R2:W-:Y:S04]  /*0f90*/  ATOMS.POPC.INC.32 RZ, [R17+URZ] ;  /* 0x0000000011ff7f8c */ /* 0x0005e8000d8000ff */
[----:B------:R2:W-:Y:S01]  /*0fa0*/  ATOMS.POPC.INC.32 RZ, [R13+URZ] ;  /* 0x000000000dff7f8c */ /* 0x0005e2000d8000ff */
[----:B------:R-:W-:Y:S05]  /*0fb0*/  @!P0 BRA `(.L_x_11) ;  /* 0xfffffff800ac8947 */ /* 0x000fea000383ffff */
.L_x_7:
[----:B01----:R-:W-:Y:S05]  /*0fc0*/  BSYNC.RECONVERGENT B0 ;  /* 0x0000000000007941 */ /* 0x003fea0003800200 */
.L_x_6:
[----:B------:R-:W-:Y:S01]  /*0fd0*/  BAR.SYNC.DEFER_BLOCKING 0x0 ;  /* 0x0000000000007b1d */ /* 0x000fe20000010000 */
[----:B------:R-:W-:-:S13]  /*0fe0*/  ISETP.GE.AND P0, PT, R5, R4, PT ;  /* 0x000000040500720c */ /* 0x000fda0003f06270 */
[----:B------:R-:W-:Y:S05]  /*0ff0*/  @P0 EXIT ;  /* 0x000000000000094d */ /* 0x000fea0003800000 */
        /* <DEDUP_REMOVED lines=10> */
[----:B--2---:R0:W1:Y:S02]  /*10a0*/  F2I.FTZ.U32.TRUNC.NTZ R3, R2 ;  /* 0x0000000200037305 */ /* 0x004064000021f000 */
[----:B0-----:R-:W-:Y:S01]  /*10b0*/  IMAD.MOV.U32 R2, RZ, RZ, RZ ;  /* 0x000000ffff027224 */ /* 0x001fe200078e00ff */
[----:B-1----:R-:W-:-:S05]  /*10c0*/  IADD3 R11, PT, PT, RZ, -R3, RZ ;  /* 0x80000003ff0b7210 */ /* 0x002fca0007ffe0ff */
[----:B------:R-:W-:-:S04]  /*10d0*/  IMAD R11, R11, R0, RZ ;  /* 0x000000000b0b7224 */ /* 0x000fc800078e02ff */
[----:B------:R-:W-:-:S06]  /*10e0*/  IMAD.HI.U32 R10, R3, R11, R2 ;  /* 0x0000000b030a7227 */ /* 0x000fcc00078e0002 */
[----:B------:R-:W-:-:S04]  /*10f0*/  IMAD.HI.U32 R3, R10, R7, RZ ;  /* 0x000000070a037227 */ /* 0x000fc800078e00ff */
[----:B------:R-:W-:-:S04]  /*1100*/  IMAD.MOV R2, RZ, RZ, -R3 ;  /* 0x000000ffff027224 */ /* 0x000fc800078e0a03 */
[----:B------:R-:W-:-:S05]  /*1110*/  IMAD R7, R0, R2, R7 ;  /* 0x0000000200077224 */ /* 0x000fca00078e0207 */
[----:B------:R-:W-:-:S13]  /*1120*/  ISETP.GE.U32.AND P0, PT, R7, R0, PT ;  /* 0x000000000700720c */ /* 0x000fda0003f06070 */
[----:B------:R-:W-:Y:S01]  /*1130*/  @P0 IADD3 R7, PT, PT, R7, -R0, RZ ;  /* 0x8000000007070210 */ /* 0x000fe20007ffe0ff */
        /* <DEDUP_REMOVED lines=9> */
[----:B------:R-:W0:Y:S01]  /*11d0*/  S2UR UR5, SR_CgaCtaId ;  /* 0x00000000000579c3 */ /* 0x000e220000008800 */
[----:B------:R-:W-:Y:S01]  /*11e0*/  UMOV UR4, 0x400 ;  /* 0x0000040000047882 */ /* 0x000fe20000000000 */
[----:B------:R-:W-:-:S04]  /*11f0*/  IADD3 R6, PT, PT, R6, 0x1, RZ ;  /* 0x0000000106067810 */ /* 0x000fc80007ffe0ff */
[----:B------:R-:W-:Y:S02]  /*1200*/  LOP3.LUT R6, R6, 0x3, RZ, 0xc0, !PT ;  /* 0x0000000306067812 */ /* 0x000fe400078ec0ff */
[----:B------:R-:W1:Y:S03]  /*1210*/  LDC.64 R2, c[0x0][0x388] ;  /* 0x0000e200ff027b82 */ /* 0x000e660000000a00 */
[----:B------:R-:W-:Y:S01]  /*1220*/  IMAD.MOV R8, RZ, RZ, -R6 ;  /* 0x000000ffff087224 */ /* 0x000fe200078e0a06 */
[----:B0-----:R-:W-:-:S06]  /*1230*/  ULEA UR4, UR5, UR4, 0x18 ;  /* 0x0000000405047291 */ /* 0x001fcc000f8ec0ff */
[C---:B------:R-:W-:Y:S01]  /*1240*/  LEA R7, R5.reuse, UR4, 0x2 ;  /* 0x0000000405077c11 */ /* 0x040fe2000f8e10ff */
[----:B-1----:R-:W-:-:S04]  /*1250*/  IMAD.WIDE.U32 R2, R5, 0x4, R2 ;  /* 0x0000000405027825 */ /* 0x002fc800078e0002 */
[----:B------:R-:W-:-:S07]  /*1260*/  IMAD R5, R6, R0, R5 ;  /* 0x0000000006057224 */ /* 0x000fce00078e0205 */
.L_x_14:
[----:B------:R0:W1:Y:S01]  /*1270*/  LDS R9, [R7] ;  /* 0x0000000007097984 */ /* 0x0000620000000800 */
[----:B------:R-:W-:-:S05]  /*1280*/  VIADD R8, R8, 0x1 ;  /* 0x0000000108087836 */ /* 0x000fca0000000000 */
[----:B------:R-:W-:Y:S01]  /*1290*/  ISETP.NE.AND P0, PT, R8, RZ, PT ;  /* 0x000000ff0800720c */ /* 0x000fe20003f05270 */
[C---:B0-----:R-:W-:Y:S01]  /*12a0*/  IMAD R7, R0.reuse, 0x4, R7 ;  /* 0x0000000400077824 */ /* 0x041fe200078e0207 */
[----:B-1----:R0:W-:Y:S02]  /*12b0*/  REDG.E.ADD.STRONG.GPU desc[UR6][R2.64], R9 ;  /* 0x000000090200798e */ /* 0x0021e4000c12e106 */
[----:B0-----:R-:W-:-:S09]  /*12c0*/  IMAD.WIDE.U32 R2, R0, 0x4, R2 ;  /* 0x0000000400027825 */ /* 0x001fd200078e0002 */
[----:B------:R-:W-:Y:S05]  /*12d0*/  @P0 BRA `(.L_x_14) ;  /* 0xfffffffc00e40947 */ /* 0x000fea000383ffff */
.L_x_13:
[----:B------:R-:W-:Y:S05]  /*12e0*/  BSYNC.RECONVERGENT B0 ;  /* 0x0000000000007941 */ /* 0x000fea0003800200 */
.L_x_12:
[----:B------:R-:W-:Y:S05]  /*12f0*/  @!P1 EXIT ;  /* 0x000000000000994d */ /* 0x000fea0003800000 */
[----:B------:R-:W0:Y:S01]  /*1300*/  S2UR UR5, SR_CgaCtaId ;  /* 0x00000000000579c3 */ /* 0x000e220000008800 */
[----:B------:R-:W-:-:S07]  /*1310*/  UMOV UR4, 0x400 ;  /* 0x0000040000047882 */ /* 0x000fce0000000000 */
[----:B------:R-:W1:Y:S01]  /*1320*/  LDC.64 R2, c[0x0][0x388] ;  /* 0x0000e200ff027b82 */ /* 0x000e620000000a00 */
[----:B0-----:R-:W-:-:S12]  /*1330*/  ULEA UR4, UR5, UR4, 0x18 ;  /* 0x0000000405047291 */ /* 0x001fd8000f8ec0ff */
.L_x_15:
[C---:B0-----:R-:W-:Y:S01]  /*1340*/  LEA R15, R5.reuse, UR4, 0x2 ;  /* 0x00000004050f7c11 */ /* 0x041fe2000f8e10ff */
[C---:B------:R-:W-:Y:S02]  /*1350*/  IMAD.IADD R9, R0.reuse, 0x1, R5 ;  /* 0x0000000100097824 */ /* 0x040fe400078e0205 */
[--C-:B-1----:R-:W-:Y:S01]  /*1360*/  IMAD.WIDE.U32 R6, R5, 0x4, R2.reuse ;  /* 0x0000000405067825 */ /* 0x102fe200078e0002 */
[----:B------:R-:W-:Y:S02]  /*1370*/  LEA R17, R0, R15, 0x2 ;  /* 0x0000000f00117211 */ /* 0x000fe400078e10ff */
[----:B------:R-:W0:Y:S01]  /*1380*/  LDS R15, [R15] ;  /* 0x000000000f0f7984 */ /* 0x000e220000000800 */
[C---:B------:R-:W-:Y:S01]  /*1390*/  IADD3 R11, PT, PT, R9.reuse, R0, RZ ;  /* 0x00000000090b7210 */ /* 0x040fe20007ffe0ff */
[----:B------:R-:W-:-:S04]  /*13a0*/  IMAD.WIDE.U32 R8, R9, 0x4, R2 ;  /* 0x0000000409087825 */ /* 0x000fc800078e0002 */
[C---:B------:R-:W-:Y:S02]  /*13b0*/  IMAD R19, R0.reuse, 0x4, R17 ;  /* 0x0000000400137824 */ /* 0x040fe400078e0211 */
[----:B------:R-:W1:Y:S01]  /*13c0*/  LDS R17, [R17] ;  /* 0x0000000011117984 */ /* 0x000e620000000800 */
[--C-:B------:R-:W-:Y:S02]  /*13d0*/  IMAD.IADD R21, R11, 0x1, R0.reuse ;  /* 0x000000010b157824 */ /* 0x100fe400078e0200 */
[----:B------:R-:W-:Y:S02]  /*13e0*/  IMAD R14, R0, 0x4, R19 ;  /* 0x00000004000e7824 */ /* 0x000fe400078e0213 */
[----:B------:R-:W2:Y:S01]  /*13f0*/  LDS R19, [R19] ;  /* 0x0000000013137984 */ /* 0x000ea20000000800 */
[----:B------:R-:W-:Y:S02]  /*1400*/  IMAD.IADD R5, R21, 0x1, R0 ;  /* 0x0000000115057824 */ /* 0x000fe400078e0200 */
[--C-:B------:R-:W-:Y:S01]  /*1410*/  IMAD.WIDE.U32 R10, R11, 0x4, R2.reuse ;  /* 0x000000040b0a7825 */ /* 0x100fe200078e0002 */
[----:B------:R-:W3:Y:S02]  /*1420*/  LDS R23, [R14] ;  /* 0x000000000e177984 */ /* 0x000ee40000000800 */
[----:B------:R-:W-:Y:S01]  /*1430*/  ISETP.GE.AND P0, PT, R5, R4, PT ;  /* 0x000000040500720c */ /* 0x000fe20003f06270 */
[----:B------:R-:W-:Y:S01]  /*1440*/  IMAD.WIDE.U32 R12, R21, 0x4, R2 ;  /* 0x00000004150c7825 */ /* 0x000fe200078e0002 */
[----:B0-----:R0:W-:Y:S04]  /*1450*/  REDG.E.ADD.STRONG.GPU desc[UR6][R6.64], R15 ;  /* 0x0000000f0600798e */ /* 0x0011e8000c12e106 */
[----:B-1----:R0:W-:Y:S04]  /*1460*/  REDG.E.ADD.STRONG.GPU desc[UR6][R8.64], R17 ;  /* 0x000000110800798e */ /* 0x0021e8000c12e106 */
[----:B--2---:R0:W-:Y:S04]  /*1470*/  REDG.E.ADD.STRONG.GPU desc[UR6][R10.64], R19 ;  /* 0x000000130a00798e */ /* 0x0041e8000c12e106 */
[----:B---3--:R0:W-:Y:S01]  /*1480*/  REDG.E.ADD.STRONG.GPU desc[UR6][R12.64], R23 ;  /* 0x000000170c00798e */ /* 0x0081e2000c12e106 */
[----:B------:R-:W-:Y:S05]  /*1490*/  @!P0 BRA `(.L_x_15) ;  /* 0xfffffffc00a88947 */ /* 0x000fea000383ffff */
[----:B------:R-:W-:Y:S05]  /*14a0*/  EXIT ;  /* 0x000000000000794d */ /* 0x000fea0003800000 */
.L_x_16:
[----:B------:R-:W-:-:S00]  /*14b0*/  BRA `(.L_x_16) ;  /* 0xfffffffc00fc7947 */ /* 0x000fc0000383ffff */
[----:B------:R-:W-:-:S00]  /*14c0*/  NOP ;  /* 0x0000000000007918 */ /* 0x000fc00000000000 */
        /* <DEDUP_REMOVED lines=11> */
.L_x_17:


//--------------------- .nv.shared._Z9histogramPcPiii --------------------------
	.section	.nv.shared._Z9histogramPcPiii,"aw",@nobits
	.sectionflags	@""
	.align	16
	.zero		1024


//--------------------- .nv.shared.reserved.0     --------------------------
	.section	.nv.shared.reserved.0,"aw",@nobits
	.weak		__nv_reservedSMEM_offset_0_alias
	.size		__nv_reservedSMEM_offset_0_alias, 0, 64
	.other		__nv_reservedSMEM_offset_0_alias,@"STO_CUDA_RESERVED_SHARED STV_DEFAULT"
__nv_reservedSMEM_offset_0_alias:
	.zero		0
	.zero		64


//--------------------- .nv.constant0._Z9histogramPcPiii --------------------------
	.section	.nv.constant0._Z9histogramPcPiii,"a",@progbits
	.sectionflags	@""
	.align	4
.nv.constant0._Z9histogramPcPiii:
	.zero		920


//--------------------- SYMBOLS --------------------------

	.type		.nv.reservedSmem.offset0,@object
	.size		.nv.reservedSmem.offset0,0x4
	.type		.nv.reservedSmem.cap,@object
	.size		.nv.reservedSmem.cap,0x4
